	.headerflags	@"EF_CUDA_TEXMODE_UNIFIED EF_CUDA_64BIT_ADDRESS EF_CUDA_ACCELERATORS EF_CUDA_SM90 EF_CUDA_VIRTUAL_SM(EF_CUDA_SM90)"
	.elftype	@"ET_EXEC"


//--------------------- .nv.info                  --------------------------
	.section	.nv.info,"",@"SHT_CUDA_INFO"
	.align	4


	//----- nvinfo : EIATTR_REGCOUNT
	.align		4
        /*0000*/ 	.byte	0x04, 0x2f
        /*0002*/ 	.short	(.L_3 - .L_2)
	.align		4
.L_2:
        /*0004*/ 	.word	index@(triton_poi_fused__native_batch_norm_legit_no_training_add_54)
        /*0008*/ 	.word	0x00000013


	//----- nvinfo : EIATTR_MIN_STACK_SIZE
	.align		4
.L_3:
        /*000c*/ 	.byte	0x04, 0x12
        /*000e*/ 	.short	(.L_5 - .L_4)
	.align		4
.L_4:
        /*0010*/ 	.word	index@(triton_poi_fused__native_batch_norm_legit_no_training_add_54)
        /*0014*/ 	.word	0x00000000


	//----- nvinfo : EIATTR_FRAME_SIZE
	.align		4
.L_5:
        /*0018*/ 	.byte	0x04, 0x11
        /*001a*/ 	.short	(.L_7 - .L_6)
	.align		4
.L_6:
        /*001c*/ 	.word	index@(triton_poi_fused__native_batch_norm_legit_no_training_add_54)
        /*0020*/ 	.word	0x00000000


	//----- nvinfo : EIATTR_MIN_STACK_SIZE
	.align		4
.L_7:
        /*0024*/ 	.byte	0x04, 0x12
        /*0026*/ 	.short	(.L_9 - .L_8)
	.align		4
.L_8:
        /*0028*/ 	.word	index@(triton_poi_fused__native_batch_norm_legit_no_training_add_54)
        /*002c*/ 	.word	0x00000000
.L_9:


//--------------------- .nv.info.triton_poi_fused__native_batch_norm_legit_no_training_add_54 --------------------------
	.section	.nv.info.triton_poi_fused__native_batch_norm_legit_no_training_add_54,"",@"SHT_CUDA_INFO"
	.sectionflags	@""
	.align	4


	//----- nvinfo : EIATTR_CUDA_API_VERSION
	.align		4
        /*0000*/ 	.byte	0x04, 0x37
        /*0002*/ 	.short	(.L_11 - .L_10)
.L_10:
        /*0004*/ 	.word	0x0000007c


	//----- nvinfo : EIATTR_KPARAM_INFO
	.align		4
.L_11:
        /*0008*/ 	.byte	0x04, 0x17
        /*000a*/ 	.short	(.L_13 - .L_12)
.L_12:
        /*000c*/ 	.word	0x00000000
        /*0010*/ 	.short	0x0007
        /*0012*/ 	.short	0x0038
        /*0014*/ 	.byte	0x00, 0xf0, 0x11, 0x00


	//----- nvinfo : EIATTR_KPARAM_INFO
	.align		4
.L_13:
        /*0018*/ 	.byte	0x04, 0x17
        /*001a*/ 	.short	(.L_15 - .L_14)
.L_14:
        /*001c*/ 	.word	0x00000000
        /*0020*/ 	.short	0x0006
        /*0022*/ 	.short	0x0030
        /*0024*/ 	.byte	0x00, 0xf4, 0x21, 0x00


	//----- nvinfo : EIATTR_KPARAM_INFO
	.align		4
.L_15:
        /*0028*/ 	.byte	0x04, 0x17
        /*002a*/ 	.short	(.L_17 - .L_16)
.L_16:
        /*002c*/ 	.word	0x00000000
        /*0030*/ 	.short	0x0005
        /*0032*/ 	.short	0x0028
        /*0034*/ 	.byte	0x00, 0xf4, 0x21, 0x00


	//----- nvinfo : EIATTR_KPARAM_INFO
	.align		4
.L_17:
        /*0038*/ 	.byte	0x04, 0x17
        /*003a*/ 	.short	(.L_19 - .L_18)
.L_18:
        /*003c*/ 	.word	0x00000000
        /*0040*/ 	.short	0x0004
        /*0042*/ 	.short	0x0020
        /*0044*/ 	.byte	0x00, 0xf4, 0x21, 0x00


	//----- nvinfo : EIATTR_KPARAM_INFO
	.align		4
.L_19:
        /*0048*/ 	.byte	0x04, 0x17
        /*004a*/ 	.short	(.L_21 - .L_20)
.L_20:
        /*004c*/ 	.word	0x00000000
        /*0050*/ 	.short	0x0003
        /*0052*/ 	.short	0x0018
        /*0054*/ 	.byte	0x00, 0xf4, 0x21, 0x00


	//----- nvinfo : EIATTR_KPARAM_INFO
	.align		4
.L_21:
        /*0058*/ 	.byte	0x04, 0x17
        /*005a*/ 	.short	(.L_23 - .L_22)
.L_22:
        /*005c*/ 	.word	0x00000000
        /*0060*/ 	.short	0x0002
        /*0062*/ 	.short	0x0010
        /*0064*/ 	.byte	0x00, 0xf4, 0x21, 0x00


	//----- nvinfo : EIATTR_KPARAM_INFO
	.align		4
.L_23:
        /*0068*/ 	.byte	0x04, 0x17
        /*006a*/ 	.short	(.L_25 - .L_24)
.L_24:
        /*006c*/ 	.word	0x00000000
        /*0070*/ 	.short	0x0001
        /*0072*/ 	.short	0x0008
        /*0074*/ 	.byte	0x00, 0xf4, 0x21, 0x00


	//----- nvinfo : EIATTR_KPARAM_INFO
	.align		4
.L_25:
        /*0078*/ 	.byte	0x04, 0x17
        /*007a*/ 	.short	(.L_27 - .L_26)
.L_26:
        /*007c*/ 	.word	0x00000000
        /*0080*/ 	.short	0x0000
        /*0082*/ 	.short	0x0000
        /*0084*/ 	.byte	0x00, 0xf4, 0x21, 0x00


	//----- nvinfo : EIATTR_SPARSE_MMA_MASK
	.align		4
.L_27:
        /*0088*/ 	.byte	0x03, 0x50
        /*008a*/ 	.short	0x0000


	//----- nvinfo : EIATTR_MAXREG_COUNT
	.align		4
        /*008c*/ 	.byte	0x03, 0x1b
        /*008e*/ 	.short	0x00ff


	//----- nvinfo : EIATTR_EXIT_INSTR_OFFSETS
	.align		4
        /*0090*/ 	.byte	0x04, 0x1c
        /*0092*/ 	.short	(.L_29 - .L_28)


	//   ....[0]....
.L_28:
        /*0094*/ 	.word	0x000002f0


	//----- nvinfo : EIATTR_REQNTID
	.align		4
.L_29:
        /*0098*/ 	.byte	0x04, 0x10
        /*009a*/ 	.short	(.L_31 - .L_30)
.L_30:
        /*009c*/ 	.word	0x00000080
        /*00a0*/ 	.word	0x00000001
        /*00a4*/ 	.word	0x00000001


	//----- nvinfo : EIATTR_CBANK_PARAM_SIZE
	.align		4
.L_31:
        /*00a8*/ 	.byte	0x03, 0x19
        /*00aa*/ 	.short	0x003c


	//----- nvinfo : EIATTR_PARAM_CBANK
	.align		4
        /*00ac*/ 	.byte	0x04, 0x0a
        /*00ae*/ 	.short	(.L_33 - .L_32)
	.align		4
.L_32:
        /*00b0*/ 	.word	index@(.nv.constant0.triton_poi_fused__native_batch_norm_legit_no_training_add_54)
        /*00b4*/ 	.short	0x0210
        /*00b6*/ 	.short	0x003c


	//----- nvinfo : EIATTR_SW_WAR
	.align		4
.L_33:
        /*00b8*/ 	.byte	0x04, 0x36
        /*00ba*/ 	.short	(.L_35 - .L_34)
.L_34:
        /*00bc*/ 	.word	0x00000008
.L_35:


//--------------------- .nv.callgraph             --------------------------
	.section	.nv.callgraph,"",@"SHT_CUDA_CALLGRAPH"
	.align	4
	.sectionentsize	8
	.align		4
        /*0000*/ 	.word	0x00000000
	.align		4
        /*0004*/ 	.word	0xffffffff
	.align		4
        /*0008*/ 	.word	0x00000000
	.align		4
        /*000c*/ 	.word	0xfffffffe
	.align		4
        /*0010*/ 	.word	0x00000000
	.align		4
        /*0014*/ 	.word	0xfffffffd
	.align		4
        /*0018*/ 	.word	0x00000000
	.align		4
        /*001c*/ 	.word	0xfffffffc


//--------------------- .nv.constant4             --------------------------
	.section	.nv.constant4,"a",@progbits
	.align	8
	.align		8
.nv.constant4:
        /*0000*/ 	.dword	_$_str
	.align		8
        /*0008*/ 	.dword	_$_str_$_2


//--------------------- .text.triton_poi_fused__native_batch_norm_legit_no_training_add_54 --------------------------
	.section	.text.triton_poi_fused__native_batch_norm_legit_no_training_add_54,"ax",@progbits
	.align	128
        .global         triton_poi_fused__native_batch_norm_legit_no_training_add_54
        .type           triton_poi_fused__native_batch_norm_legit_no_training_add_54,@function
        .size           triton_poi_fused__native_batch_norm_legit_no_training_add_54,(.L_x_1 - triton_poi_fused__native_batch_norm_legit_no_training_add_54)
        .other          triton_poi_fused__native_batch_norm_legit_no_training_add_54,@"STO_CUDA_ENTRY STV_DEFAULT"
triton_poi_fused__native_batch_norm_legit_no_training_add_54:
.text.triton_poi_fused__native_batch_norm_legit_no_training_add_54:
[----:B------:R-:W-:Y:S01]  /*0000*/  LDC R1, c[0x0][0x28] ;  /* 0x00000a00ff017b82 */ /* 0x000fe20000000800 */
[----:B------:R-:W1:Y:S07]  /*0010*/  S2R R0, SR_TID.X ;  /* 0x0000000000007919 */ /* 0x000e6e0000002100 */
[----:B------:R-:W2:Y:S01]  /*0020*/  LDC.64 R8, c[0x0][0x228] ;  /* 0x00008a00ff087b82 */ /* 0x000ea20000000a00 */
[----:B------:R-:W-:Y:S01]  /*0030*/  ULDC.64 UR4, c[0x0][0x208] ;  /* 0x0000820000047ab9 */ /* 0x000fe20000000a00 */
[----:B------:R-:W3:Y:S06]  /*0040*/  S2R R3, SR_CTAID.X ;  /* 0x0000000000037919 */ /* 0x000eec0000002500 */
[----:B------:R-:W4:Y:S08]  /*0050*/  LDC.64 R6, c[0x0][0x220] ;  /* 0x00008800ff067b82 */ /* 0x000f300000000a00 */
[----:B------:R-:W5:Y:S08]  /*0060*/  LDC.64 R4, c[0x0][0x218] ;  /* 0x00008600ff047b82 */ /* 0x000f700000000a00 */
[----:B------:R-:W5:Y:S01]  /*0070*/  LDC.64 R10, c[0x0][0x230] ;  /* 0x00008c00ff0a7b82 */ /* 0x000f620000000a00 */
[----:B-1----:R-:W-:-:S07]  /*0080*/  LOP3.LUT R0, R0, 0x7f, RZ, 0xc0, !PT ;  /* 0x0000007f00007812 */ /* 0x002fce00078ec0ff */
[----:B------:R-:W1:Y:S01]  /*0090*/  LDC.64 R12, c[0x0][0x238] ;  /* 0x00008e00ff0c7b82 */ /* 0x000e620000000a00 */
[----:B---3--:R-:W-:Y:S02]  /*00a0*/  SHF.R.S32.HI R2, RZ, 0x18, R3 ;  /* 0x00000018ff027819 */ /* 0x008fe40000011403 */
[----:B------:R-:W-:Y:S02]  /*00b0*/  LEA R0, R3, R0, 0x7 ;  /* 0x0000000003007211 */ /* 0x000fe400078e38ff */
[----:B------:R-:W-:-:S04]  /*00c0*/  SGXT R3, R2, 0x1 ;  /* 0x000000010203781a */ /* 0x000fc80000000200 */
[----:B------:R-:W-:-:S04]  /*00d0*/  LEA.HI R3, R3, R0, RZ, 0x9 ;  /* 0x0000000003037211 */ /* 0x000fc800078f48ff */
[----:B------:R-:W-:-:S04]  /*00e0*/  LOP3.LUT R3, R3, 0xfffffe00, RZ, 0xc0, !PT ;  /* 0xfffffe0003037812 */ /* 0x000fc800078ec0ff */
[----:B------:R-:W-:Y:S02]  /*00f0*/  IADD3 R15, R0, -R3, RZ ;  /* 0x80000003000f7210 */ /* 0x000fe40007ffe0ff */
[----:B------:R-:W3:Y:S03]  /*0100*/  LDC.64 R2, c[0x0][0x210] ;  /* 0x00008400ff027b82 */ /* 0x000ee60000000a00 */
[----:B--2---:R-:W-:-:S05]  /*0110*/  IMAD.WIDE R8, R15, 0x4, R8 ;  /* 0x000000040f087825 */ /* 0x004fca00078e0208 */
[----:B------:R1:W2:Y:S01]  /*0120*/  LDG.E.EL R16, desc[UR4][R8.64] ;  /* 0x0000000408107981 */ /* 0x0002a2000c2e1900 */
[----:B----4-:R-:W-:-:S04]  /*0130*/  IMAD.WIDE R6, R15, 0x4, R6 ;  /* 0x000000040f067825 */ /* 0x010fc800078e0206 */
[C---:B-----5:R-:W-:Y:S02]  /*0140*/  IMAD.WIDE R4, R0.reuse, 0x4, R4 ;  /* 0x0000000400047825 */ /* 0x060fe400078e0204 */
[----:B------:R4:W5:Y:S02]  /*0150*/  LDG.E.EL R7, desc[UR4][R6.64] ;  /* 0x0000000406077981 */ /* 0x000964000c2e1900 */
[C---:B0-----:R-:W-:Y:S02]  /*0160*/  IMAD.WIDE R10, R15.reuse, 0x4, R10 ;  /* 0x000000040f0a7825 */ /* 0x041fe400078e020a */
[----:B------:R0:W5:Y:S02]  /*0170*/  LDG.E R14, desc[UR4][R4.64] ;  /* 0x00000004040e7981 */ /* 0x000164000c1e1900 */
[----:B-1----:R-:W-:Y:S02]  /*0180*/  IMAD.WIDE R8, R15, 0x4, R12 ;  /* 0x000000040f087825 */ /* 0x002fe400078e020c */
[----:B------:R-:W5:Y:S02]  /*0190*/  LDG.E.EL R10, desc[UR4][R10.64] ;  /* 0x000000040a0a7981 */ /* 0x000f64000c2e1900 */
[----:B---3--:R-:W-:-:S02]  /*01a0*/  IMAD.WIDE R2, R0, 0x4, R2 ;  /* 0x0000000400027825 */ /* 0x008fc400078e0202 */
[----:B------:R-:W3:Y:S01]  /*01b0*/  LDG.E.EL R9, desc[UR4][R8.64] ;  /* 0x0000000408097981 */ /* 0x000ee2000c2e1900 */
[----:B----4-:R-:W-:Y:S01]  /*01c0*/  HFMA2.MMA R6, -RZ, RZ, 1.625, 0 ;  /* 0x3e800000ff067435 */ /* 0x010fe200000001ff */
[----:B0-----:R-:W0:Y:S02]  /*01d0*/  LDC.64 R4, c[0x0][0x240] ;  /* 0x00009000ff047b82 */ /* 0x001e240000000a00 */
[----:B------:R0:W4:Y:S02]  /*01e0*/  LDG.E R12, desc[UR4][R2.64] ;  /* 0x00000004020c7981 */ /* 0x000124000c1e1900 */
[----:B0-----:R-:W-:-:S04]  /*01f0*/  IMAD.WIDE R2, R0, 0x4, R4 ;  /* 0x0000000400027825 */ /* 0x001fc800078e0204 */
[----:B--2---:R-:W-:-:S04]  /*0200*/  FADD R16, R16, 9.9999997473787516356e-06 ;  /* 0x3727c5ac10107421 */ /* 0x004fc80000000000 */
[----:B------:R-:W0:Y:S02]  /*0210*/  MUFU.SQRT R13, R16 ;  /* 0x00000010000d7308 */ /* 0x000e240000002000 */
[C---:B0-----:R-:W-:Y:S02]  /*0220*/  FSETP.GT.AND P0, PT, R13.reuse, 8.50705917302346158658e+37, PT ;  /* 0x7e8000000d00780b */ /* 0x041fe40003f04000 */
[----:B------:R-:W-:-:S11]  /*0230*/  FSETP.GEU.AND P1, PT, R13, 1.175494350822287508e-38, PT ;  /* 0x008000000d00780b */ /* 0x000fd60003f2e000 */
[----:B------:R-:W-:-:S04]  /*0240*/  @P0 FMUL R13, R13, 0.25 ;  /* 0x3e8000000d0d0820 */ /* 0x000fc80000400000 */
[----:B------:R-:W-:-:S06]  /*0250*/  @!P1 FMUL R13, R13, 16777216 ;  /* 0x4b8000000d0d9820 */ /* 0x000fcc0000400000 */
[----:B------:R-:W0:Y:S01]  /*0260*/  MUFU.RCP R13, R13 ;  /* 0x0000000d000d7308 */ /* 0x000e220000001000 */
[----:B------:R-:W-:Y:S01]  /*0270*/  FSEL R6, R6, 1, P0 ;  /* 0x3f80000006067808 */ /* 0x000fe20000000000 */
[----:B-----5:R-:W-:-:S04]  /*0280*/  FADD R7, R14, -R7 ;  /* 0x800000070e077221 */ /* 0x020fc80000000000 */
[----:B------:R-:W-:-:S04]  /*0290*/  @!P1 FMUL R6, R6, 16777216 ;  /* 0x4b80000006069820 */ /* 0x000fc80000400000 */
[----:B0-----:R-:W-:-:S04]  /*02a0*/  FMUL R6, R13, R6 ;  /* 0x000000060d067220 */ /* 0x001fc80000400000 */
[----:B------:R-:W-:-:S04]  /*02b0*/  FMUL R6, R7, R6 ;  /* 0x0000000607067220 */ /* 0x000fc80000400000 */
[----:B---3--:R-:W-:-:S04]  /*02c0*/  FFMA R9, R10, R6, R9 ;  /* 0x000000060a097223 */ /* 0x008fc80000000009 */
[----:B----4-:R-:W-:-:S05]  /*02d0*/  FADD R9, R12, R9 ;  /* 0x000000090c097221 */ /* 0x010fca0000000000 */
[----:B------:R-:W-:Y:S01]  /*02e0*/  STG.E desc[UR4][R2.64], R9 ;  /* 0x0000000902007986 */ /* 0x000fe2000c101904 */
[----:B------:R-:W-:Y:S05]  /*02f0*/  EXIT ;  /* 0x000000000000794d */ /* 0x000fea0003800000 */
.L_x_0:
[----:B------:R-:W-:-:S00]  /*0300*/  BRA `(.L_x_0) ;  /* 0xfffffffc00fc7947 */ /* 0x000fc0000383ffff */
[----:B------:R-:W-:-:S00]  /*0310*/  NOP ;  /* 0x0000000000007918 */ /* 0x000fc00000000000 */
        /* <DEDUP_REMOVED lines=14> */
.L_x_1:


//--------------------- .nv.global.init           --------------------------
	.section	.nv.global.init,"aw",@progbits
.nv.global.init:
	.type		_$_str,@object
	.size		_$_str,(_$_str_$_2 - _$_str)
_$_str:
        /*0000*/ 	.byte	0x5f, 0x5f, 0x43, 0x55, 0x44, 0x41, 0x5f, 0x46, 0x54, 0x5a, 0x00
	.type		_$_str_$_2,@object
	.size		_$_str_$_2,(.L_1 - _$_str_$_2)
_$_str_$_2:
        /*000b*/ 	.byte	0x5f, 0x5f, 0x43, 0x55, 0x44, 0x41, 0x5f, 0x50, 0x52, 0x45, 0x43, 0x5f, 0x53, 0x51, 0x52, 0x54
        /*001b*/ 	.byte	0x00
.L_1:


//--------------------- .nv.constant0.triton_poi_fused__native_batch_norm_legit_no_training_add_54 --------------------------
	.section	.nv.constant0.triton_poi_fused__native_batch_norm_legit_no_training_add_54,"a",@progbits
	.sectionflags	@""
	.align	4
.nv.constant0.triton_poi_fused__native_batch_norm_legit_no_training_add_54:
	.zero		588
